//
// Generated by NVIDIA NVVM Compiler
//
// Compiler Build ID: CL-36424714
// Cuda compilation tools, release 13.0, V13.0.88
// Based on NVVM 20.0.0
//

.version 9.0
.target sm_100
.address_size 64

	// .globl	_Z12SharedMemoryPi
.extern .func  (.param .b32 func_retval0) vprintf
(
	.param .b64 vprintf_param_0,
	.param .b64 vprintf_param_1
)
;
// _ZZ12SharedMemoryPiE1s has been demoted
.global .align 1 .b8 $str[16] = {116, 104, 114, 101, 97, 100, 73, 100, 32, 37, 100, 58, 37, 100, 10};

.visible .entry _Z12SharedMemoryPi(
	.param .u64 .ptr .align 1 _Z12SharedMemoryPi_param_0
)
{
	.local .align 8 .b8 	__local_depot0[8];
	.reg .b64 	%SP;
	.reg .b64 	%SPL;
	.reg .b32 	%r<10>;
	.reg .b64 	%rd<9>;
	// demoted variable
	.shared .align 4 .b8 _ZZ12SharedMemoryPiE1s[32];
	mov.u64 	%SPL, __local_depot0;
	cvta.local.u64 	%SP, %SPL;
	ld.param.u64 	%rd1, [_Z12SharedMemoryPi_param_0];
	cvta.to.global.u64 	%rd2, %rd1;
	add.u64 	%rd3, %SP, 0;
	add.u64 	%rd4, %SPL, 0;
	mov.u32 	%r1, %tid.x;
	mul.wide.u32 	%rd5, %r1, 4;
	add.s64 	%rd6, %rd2, %rd5;
	ld.global.u32 	%r2, [%rd6];
	shl.b32 	%r3, %r1, 2;
	mov.u32 	%r4, _ZZ12SharedMemoryPiE1s;
	add.s32 	%r5, %r4, %r3;
	st.shared.u32 	[%r5], %r2;
	bar.sync 	0;
	ld.shared.u32 	%r6, [%r5];
	shl.b32 	%r7, %r6, 1;
	st.local.v2.u32 	[%rd4], {%r1, %r7};
	mov.u64 	%rd7, $str;
	cvta.global.u64 	%rd8, %rd7;
	{ // callseq 0, 0
	.param .b64 param0;
	st.param.b64 	[param0], %rd8;
	.param .b64 param1;
	st.param.b64 	[param1], %rd3;
	.param .b32 retval0;
	call.uni (retval0), 
	vprintf, 
	(
	param0, 
	param1
	);
	ld.param.b32 	%r8, [retval0];
	} // callseq 0
	ret;

}


// ===== COMPILED SASS (sm_100) =====

	.target	sm_100

	.elftype	@"ET_EXEC"


//--------------------- .note.nv.tkinfo           --------------------------
	.section	.note.nv.tkinfo,"",@"SHT_NOTE"
	.sectionflags	@"SHF_NOTE_NV_TKINFO"
	.tkinfo
        /*0018*/ 	.word	0x00000002
        /*0030*/ 	.string	""
        /*0030*/ 	.string	"ptxas"
        /*0030*/ 	.string	"Cuda compilation tools, release 13.0, V13.0.88"
        /*0030*/ 	.string	"Build cuda_13.0.r13.0/compiler.36424714_0"
        /*0030*/ 	.string	"-arch sm_100 -m 64 "



//--------------------- .note.nv.cuinfo           --------------------------
	.section	.note.nv.cuinfo,"",@"SHT_NOTE"
	.sectionflags	@"SHF_NOTE_NV_CUINFO"
        /*0018*/ 	.short	0x0002
        /*001a*/ 	.short	0x0064
        /*001c*/ 	.short	0x0082
	.zero		2


//--------------------- .nv.info                  --------------------------
	.section	.nv.info,"",@"SHT_CUDA_INFO"
	.align	4


	//----- nvinfo : EIATTR_REGCOUNT
	.align		4
        /*0000*/ 	.byte	0x04, 0x2f
        /*0002*/ 	.short	(.L_2 - .L_1)
	.align		4
.L_1:
        /*0004*/ 	.word	index@(_Z12SharedMemoryPi)
        /*0008*/ 	.word	0x00000018


	//----- nvinfo : EIATTR_FRAME_SIZE
	.align		4
.L_2:
        /*000c*/ 	.byte	0x04, 0x11
        /*000e*/ 	.short	(.L_4 - .L_3)
	.align		4
.L_3:
        /*0010*/ 	.word	index@(_Z12SharedMemoryPi)
        /*0014*/ 	.word	0x00000008


	//----- nvinfo : EIATTR_MIN_STACK_SIZE
	.align		4
.L_4:
        /*0018*/ 	.byte	0x04, 0x12
        /*001a*/ 	.short	(.L_6 - .L_5)
	.align		4
.L_5:
        /*001c*/ 	.word	index@(_Z12SharedMemoryPi)
        /*0020*/ 	.word	0x00000008
.L_6:


//--------------------- .nv.compat                --------------------------
	.section	.nv.compat,"",@"SHT_CUDA_COMPAT_INFO"
	.align	4
        /*0000*/ 	.byte	0x02, 0x09, 0x00, 0x00, 0x02, 0x02, 0x01, 0x00, 0x02, 0x05, 0x05, 0x00, 0x03, 0x07, 0x01, 0x01
        /*0010*/ 	.byte	0x02, 0x03, 0x00, 0x00, 0x02, 0x06, 0x01, 0x00, 0x04, 0x0b, 0x08, 0x00, 0x09, 0x00, 0x00, 0x00
        /*0020*/ 	.byte	0x00, 0x00, 0x00, 0x00


//--------------------- .nv.info._Z12SharedMemoryPi --------------------------
	.section	.nv.info._Z12SharedMemoryPi,"",@"SHT_CUDA_INFO"
	.sectionflags	@""
	.align	4


	//----- nvinfo : EIATTR_CUDA_API_VERSION
	.align		4
        /*0000*/ 	.byte	0x04, 0x37
        /*0002*/ 	.short	(.L_8 - .L_7)
.L_7:
        /*0004*/ 	.word	0x00000082


	//----- nvinfo : EIATTR_KPARAM_INFO
	.align		4
.L_8:
        /*0008*/ 	.byte	0x04, 0x17
        /*000a*/ 	.short	(.L_10 - .L_9)
.L_9:
        /*000c*/ 	.word	0x00000000
        /*0010*/ 	.short	0x0000
        /*0012*/ 	.short	0x0000
        /*0014*/ 	.byte	0x00, 0xf5, 0x21, 0x00


	//----- nvinfo : EIATTR_SPARSE_MMA_MASK
	.align		4
.L_10:
        /*0018*/ 	.byte	0x03, 0x50
        /*001a*/ 	.short	0x0000


	//----- nvinfo : EIATTR_MAXREG_COUNT
	.align		4
        /*001c*/ 	.byte	0x03, 0x1b
        /*001e*/ 	.short	0x00ff


	//----- nvinfo : EIATTR_NUM_BARRIERS
	.align		4
        /*0020*/ 	.byte	0x02, 0x4c
        /*0022*/ 	.byte	0x01
	.zero		1


	//----- nvinfo : EIATTR_EXTERNS
	.align		4
        /*0024*/ 	.byte	0x04, 0x0f
        /*0026*/ 	.short	(.L_12 - .L_11)


	//   ....[0]....
	.align		4
.L_11:
        /*0028*/ 	.word	index@(vprintf)


	//----- nvinfo : EIATTR_MERCURY_ISA_VERSION
	.align		4
.L_12:
        /*002c*/ 	.byte	0x03, 0x5f
        /*002e*/ 	.short	0x0101


	//----- nvinfo : EIATTR_VRC_CTA_INIT_COUNT
	.align		4
        /*0030*/ 	.byte	0x02, 0x4a
	.zero		1
	.zero		1


	//----- nvinfo : EIATTR_SYSCALL_OFFSETS
	.align		4
        /*0034*/ 	.byte	0x04, 0x46
        /*0036*/ 	.short	(.L_14 - .L_13)


	//   ....[0]....
.L_13:
        /*0038*/ 	.word	0x000001a0


	//----- nvinfo : EIATTR_EXIT_INSTR_OFFSETS
	.align		4
.L_14:
        /*003c*/ 	.byte	0x04, 0x1c
        /*003e*/ 	.short	(.L_16 - .L_15)


	//   ....[0]....
.L_15:
        /*0040*/ 	.word	0x000001b0


	//----- nvinfo : EIATTR_CBANK_PARAM_SIZE
	.align		4
.L_16:
        /*0044*/ 	.byte	0x03, 0x19
        /*0046*/ 	.short	0x0008


	//----- nvinfo : EIATTR_PARAM_CBANK
	.align		4
        /*0048*/ 	.byte	0x04, 0x0a
        /*004a*/ 	.short	(.L_18 - .L_17)
	.align		4
.L_17:
        /*004c*/ 	.word	index@(.nv.constant0._Z12SharedMemoryPi)
        /*0050*/ 	.short	0x0380
        /*0052*/ 	.short	0x0008


	//----- nvinfo : EIATTR_SW_WAR
	.align		4
.L_18:
        /*0054*/ 	.byte	0x04, 0x36
        /*0056*/ 	.short	(.L_20 - .L_19)
.L_19:
        /*0058*/ 	.word	0x00000008
.L_20:


//--------------------- .nv.callgraph             --------------------------
	.section	.nv.callgraph,"",@"SHT_CUDA_CALLGRAPH"
	.align	4
	.sectionentsize	8
	.align		4
        /*0000*/ 	.word	0x00000000
	.align		4
        /*0004*/ 	.word	0xffffffff
	.align		4
        /*0008*/ 	.word	index@(_Z12SharedMemoryPi)
	.align		4
        /*000c*/ 	.word	index@(vprintf)
	.align		4
        /*0010*/ 	.word	0x00000000
	.align		4
        /*0014*/ 	.word	0xfffffffe
	.align		4
        /*0018*/ 	.word	0x00000000
	.align		4
        /*001c*/ 	.word	0xfffffffd
	.align		4
        /*0020*/ 	.word	0x00000000
	.align		4
        /*0024*/ 	.word	0xfffffffc


//--------------------- .nv.constant4             --------------------------
	.section	.nv.constant4,"a",@progbits
	.align	8
	.align		8
.nv.constant4:
        /*0000*/ 	.dword	vprintf
	.align		8
        /*0008*/ 	.dword	$str


//--------------------- .text._Z12SharedMemoryPi  --------------------------
	.section	.text._Z12SharedMemoryPi,"ax",@progbits
	.align	128
        .global         _Z12SharedMemoryPi
        .type           _Z12SharedMemoryPi,@function
        .size           _Z12SharedMemoryPi,(.L_x_2 - _Z12SharedMemoryPi)
        .other          _Z12SharedMemoryPi,@"STO_CUDA_ENTRY STV_DEFAULT"
_Z12SharedMemoryPi:
.text._Z12SharedMemoryPi:
[----:B------:R-:W0:Y:S01]  /*0000*/  LDC R1, c[0x0][0x37c] ;  /* 0x0000df00ff017b82 */ /* 0x000e220000000800 */
[----:B------:R-:W1:Y:S07]  /*0010*/  S2R R10, SR_TID.X ;  /* 0x00000000000a7919 */ /* 0x000e6e0000002100 */
[----:B------:R-:W1:Y:S01]  /*0020*/  LDC.64 R4, c[0x0][0x380] ;  /* 0x0000e000ff047b82 */ /* 0x000e620000000a00 */
[----:B------:R-:W2:Y:S01]  /*0030*/  LDCU.64 UR4, c[0x0][0x358] ;  /* 0x00006b00ff0477ac */ /* 0x000ea20008000a00 */
[----:B0-----:R-:W-:Y:S01]  /*0040*/  VIADD R1, R1, 0xfffffff8 ;  /* 0xfffffff801017836 */ /* 0x001fe20000000000 */
[----:B------:R-:W0:Y:S01]  /*0050*/  LDCU.64 UR6, c[0x4][0x8] ;  /* 0x01000100ff0677ac */ /* 0x000e220008000a00 */
[----:B-1----:R-:W-:-:S05]  /*0060*/  IMAD.WIDE.U32 R4, R10, 0x4, R4 ;  /* 0x000000040a047825 */ /* 0x002fca00078e0004 */
[----:B--2---:R0:W2:Y:S01]  /*0070*/  LDG.E R0, desc[UR4][R4.64] ;  /* 0x0000000404007981 */ /* 0x0040a2000c1e1900 */
[----:B------:R-:W1:Y:S01]  /*0080*/  S2UR UR5, SR_CgaCtaId ;  /* 0x00000000000579c3 */ /* 0x000e620000008800 */
[----:B------:R-:W-:Y:S01]  /*0090*/  UMOV UR4, 0x400 ;  /* 0x0000040000047882 */ /* 0x000fe20000000000 */
[----:B------:R-:W-:-:S06]  /*00a0*/  MOV R2, 0x0 ;  /* 0x0000000000027802 */ /* 0x000fcc0000000f00 */
[----:B------:R3:W4:Y:S01]  /*00b0*/  LDC.64 R8, c[0x4][R2] ;  /* 0x0100000002087b82 */ /* 0x0007220000000a00 */
[----:B0-----:R-:W-:Y:S01]  /*00c0*/  MOV R4, UR6 ;  /* 0x0000000600047c02 */ /* 0x001fe20008000f00 */
[----:B------:R-:W-:Y:S01]  /*00d0*/  IMAD.U32 R5, RZ, RZ, UR7 ;  /* 0x00000007ff057e24 */ /* 0x000fe2000f8e00ff */
[----:B-1----:R-:W-:Y:S01]  /*00e0*/  ULEA UR4, UR5, UR4, 0x18 ;  /* 0x0000000405047291 */ /* 0x002fe2000f8ec0ff */
[----:B------:R-:W0:Y:S05]  /*00f0*/  LDCU UR5, c[0x0][0x2fc] ;  /* 0x00005f80ff0577ac */ /* 0x000e2a0008000800 */
[----:B------:R-:W-:-:S05]  /*0100*/  LEA R3, R10, UR4, 0x2 ;  /* 0x000000040a037c11 */ /* 0x000fca000f8e10ff */
[----:B------:R-:W1:Y:S02]  /*0110*/  LDCU UR4, c[0x0][0x2f8] ;  /* 0x00005f00ff0477ac */ /* 0x000e640008000800 */
[----:B-1----:R-:W-:-:S04]  /*0120*/  IADD3 R6, P0, PT, R1, UR4, RZ ;  /* 0x0000000401067c10 */ /* 0x002fc8000ff1e0ff */
[----:B0-----:R-:W-:Y:S01]  /*0130*/  IADD3.X R7, PT, PT, RZ, UR5, RZ, P0, !PT ;  /* 0x00000005ff077c10 */ /* 0x001fe200087fe4ff */
[----:B--2---:R-:W-:Y:S01]  /*0140*/  STS [R3], R0 ;  /* 0x0000000003007388 */ /* 0x004fe20000000800 */
[----:B------:R-:W-:Y:S06]  /*0150*/  BAR.SYNC.DEFER_BLOCKING 0x0 ;  /* 0x0000000000007b1d */ /* 0x000fec0000010000 */
[----:B------:R-:W0:Y:S02]  /*0160*/  LDS R11, [R3] ;  /* 0x00000000030b7984 */ /* 0x000e240000000800 */
[----:B0-----:R-:W-:-:S05]  /*0170*/  IMAD.SHL.U32 R11, R11, 0x2, RZ ;  /* 0x000000020b0b7824 */ /* 0x001fca00078e00ff */
[----:B----4-:R3:W-:Y:S02]  /*0180*/  STL.64 [R1], R10 ;  /* 0x0000000a01007387 */ /* 0x0107e40000100a00 */
[----:B------:R-:W-:-:S07]  /*0190*/  LEPC R20, `(.L_x_0) ;  /* 0x000000001014794e */ /* 0x000fce0000000000 */
[----:B---3--:R-:W-:Y:S05]  /*01a0*/  CALL.ABS.NOINC R8 ;  /* 0x0000000008007343 */ /* 0x008fea0003c00000 */
.L_x_0:
[----:B------:R-:W-:Y:S05]  /*01b0*/  EXIT ;  /* 0x000000000000794d */ /* 0x000fea0003800000 */
.L_x_1:
[----:B------:R-:W-:-:S00]  /*01c0*/  BRA `(.L_x_1) ;  /* 0xfffffffc00fc7947 */ /* 0x000fc0000383ffff */
[----:B------:R-:W-:-:S00]  /*01d0*/  NOP ;  /* 0x0000000000007918 */ /* 0x000fc00000000000 */
        /* <DEDUP_REMOVED lines=10> */
.L_x_2:


//--------------------- .nv.global.init           --------------------------
	.section	.nv.global.init,"aw",@progbits
.nv.global.init:
	.type		$str,@object
	.size		$str,(.L_0 - $str)
$str:
        /*0000*/ 	.byte	0x74, 0x68, 0x72, 0x65, 0x61, 0x64, 0x49, 0x64, 0x20, 0x25, 0x64, 0x3a, 0x25, 0x64, 0x0a, 0x00
.L_0:


//--------------------- .nv.shared._Z12SharedMemoryPi --------------------------
	.section	.nv.shared._Z12SharedMemoryPi,"aw",@nobits
	.sectionflags	@""
	.align	4
.nv.shared._Z12SharedMemoryPi:
	.zero		1056


//--------------------- .nv.shared.reserved.0     --------------------------
	.section	.nv.shared.reserved.0,"aw",@nobits
	.weak		__nv_reservedSMEM_offset_0_alias
	.size		__nv_reservedSMEM_offset_0_alias, 0, 64
	.other		__nv_reservedSMEM_offset_0_alias,@"STO_CUDA_RESERVED_SHARED STV_DEFAULT"
__nv_reservedSMEM_offset_0_alias:
	.zero		0
	.zero		64


//--------------------- .nv.constant0._Z12SharedMemoryPi --------------------------
	.section	.nv.constant0._Z12SharedMemoryPi,"a",@progbits
	.sectionflags	@""
	.align	4
.nv.constant0._Z12SharedMemoryPi:
	.zero		904


//--------------------- SYMBOLS --------------------------

	.type		.nv.reservedSmem.offset0,@object
	.size		.nv.reservedSmem.offset0,0x4
	.type		.nv.reservedSmem.cap,@object
	.size		.nv.reservedSmem.cap,0x4
	.type		vprintf,@function
